//
// Generated by NVIDIA NVVM Compiler
//
// Compiler Build ID: CL-36424714
// Cuda compilation tools, release 13.0, V13.0.88
// Based on NVVM 20.0.0
//

.version 9.0
.target sm_100
.address_size 64

	// .globl	_Z3aosP6simpleS0_

.visible .entry _Z3aosP6simpleS0_(
	.param .u64 .ptr .align 1 _Z3aosP6simpleS0__param_0,
	.param .u64 .ptr .align 1 _Z3aosP6simpleS0__param_1
)
{
	.reg .pred 	%p<2>;
	.reg .b32 	%r<9>;
	.reg .b64 	%rd<8>;

	ld.param.u64 	%rd1, [_Z3aosP6simpleS0__param_0];
	ld.param.u64 	%rd2, [_Z3aosP6simpleS0__param_1];
	mov.u32 	%r2, %ctaid.x;
	mov.u32 	%r3, %ntid.x;
	mov.u32 	%r4, %tid.x;
	mad.lo.s32 	%r1, %r2, %r3, %r4;
	setp.gt.s32 	%p1, %r1, 31;
	@%p1 bra 	$L__BB0_2;
	cvta.to.global.u64 	%rd3, %rd1;
	cvta.to.global.u64 	%rd4, %rd2;
	mul.wide.s32 	%rd5, %r1, 8;
	add.s64 	%rd6, %rd3, %rd5;
	ld.global.u32 	%r5, [%rd6];
	add.s32 	%r6, %r5, 6;
	add.s64 	%rd7, %rd4, %rd5;
	st.global.u32 	[%rd7], %r6;
	ld.global.u32 	%r7, [%rd6+4];
	add.s32 	%r8, %r7, 8;
	st.global.u32 	[%rd7+4], %r8;
$L__BB0_2:
	ret;

}
	// .globl	_Z3soaP7arregloS0_
.visible .entry _Z3soaP7arregloS0_(
	.param .u64 .ptr .align 1 _Z3soaP7arregloS0__param_0,
	.param .u64 .ptr .align 1 _Z3soaP7arregloS0__param_1
)
{
	.reg .pred 	%p<2>;
	.reg .b32 	%r<9>;
	.reg .b64 	%rd<8>;

	ld.param.u64 	%rd1, [_Z3soaP7arregloS0__param_0];
	ld.param.u64 	%rd2, [_Z3soaP7arregloS0__param_1];
	mov.u32 	%r2, %ctaid.x;
	mov.u32 	%r3, %ntid.x;
	mov.u32 	%r4, %tid.x;
	mad.lo.s32 	%r1, %r2, %r3, %r4;
	setp.gt.s32 	%p1, %r1, 31;
	@%p1 bra 	$L__BB1_2;
	cvta.to.global.u64 	%rd3, %rd1;
	cvta.to.global.u64 	%rd4, %rd2;
	mul.wide.s32 	%rd5, %r1, 4;
	add.s64 	%rd6, %rd3, %rd5;
	ld.global.u32 	%r5, [%rd6];
	add.s32 	%r6, %r5, 10;
	add.s64 	%rd7, %rd4, %rd5;
	st.global.u32 	[%rd7], %r6;
	ld.global.u32 	%r7, [%rd6+128];
	add.s32 	%r8, %r7, 12;
	st.global.u32 	[%rd7+128], %r8;
$L__BB1_2:
	ret;

}


// ===== COMPILED SASS (sm_100) =====

	.target	sm_100

	.elftype	@"ET_EXEC"


//--------------------- .note.nv.tkinfo           --------------------------
	.section	.note.nv.tkinfo,"",@"SHT_NOTE"
	.sectionflags	@"SHF_NOTE_NV_TKINFO"
	.tkinfo
        /*0018*/ 	.word	0x00000002
        /*0030*/ 	.string	""
        /*0030*/ 	.string	"ptxas"
        /*0030*/ 	.string	"Cuda compilation tools, release 13.0, V13.0.88"
        /*0030*/ 	.string	"Build cuda_13.0.r13.0/compiler.36424714_0"
        /*0030*/ 	.string	"-arch sm_100 -m 64 "



//--------------------- .note.nv.cuinfo           --------------------------
	.section	.note.nv.cuinfo,"",@"SHT_NOTE"
	.sectionflags	@"SHF_NOTE_NV_CUINFO"
        /*0018*/ 	.short	0x0002
        /*001a*/ 	.short	0x0064
        /*001c*/ 	.short	0x0082
	.zero		2


//--------------------- .nv.info                  --------------------------
	.section	.nv.info,"",@"SHT_CUDA_INFO"
	.align	4


	//----- nvinfo : EIATTR_REGCOUNT
	.align		4
        /*0000*/ 	.byte	0x04, 0x2f
        /*0002*/ 	.short	(.L_1 - .L_0)
	.align		4
.L_0:
        /*0004*/ 	.word	index@(_Z3aosP6simpleS0_)
        /*0008*/ 	.word	0x0000000c


	//----- nvinfo : EIATTR_FRAME_SIZE
	.align		4
.L_1:
        /*000c*/ 	.byte	0x04, 0x11
        /*000e*/ 	.short	(.L_3 - .L_2)
	.align		4
.L_2:
        /*0010*/ 	.word	index@(_Z3aosP6simpleS0_)
        /*0014*/ 	.word	0x00000000


	//----- nvinfo : EIATTR_REGCOUNT
	.align		4
.L_3:
        /*0018*/ 	.byte	0x04, 0x2f
        /*001a*/ 	.short	(.L_5 - .L_4)
	.align		4
.L_4:
        /*001c*/ 	.word	index@(_Z3soaP7arregloS0_)
        /*0020*/ 	.word	0x0000000c


	//----- nvinfo : EIATTR_FRAME_SIZE
	.align		4
.L_5:
        /*0024*/ 	.byte	0x04, 0x11
        /*0026*/ 	.short	(.L_7 - .L_6)
	.align		4
.L_6:
        /*0028*/ 	.word	index@(_Z3soaP7arregloS0_)
        /*002c*/ 	.word	0x00000000


	//----- nvinfo : EIATTR_MIN_STACK_SIZE
	.align		4
.L_7:
        /*0030*/ 	.byte	0x04, 0x12
        /*0032*/ 	.short	(.L_9 - .L_8)
	.align		4
.L_8:
        /*0034*/ 	.word	index@(_Z3soaP7arregloS0_)
        /*0038*/ 	.word	0x00000000


	//----- nvinfo : EIATTR_MIN_STACK_SIZE
	.align		4
.L_9:
        /*003c*/ 	.byte	0x04, 0x12
        /*003e*/ 	.short	(.L_11 - .L_10)
	.align		4
.L_10:
        /*0040*/ 	.word	index@(_Z3aosP6simpleS0_)
        /*0044*/ 	.word	0x00000000
.L_11:


//--------------------- .nv.compat                --------------------------
	.section	.nv.compat,"",@"SHT_CUDA_COMPAT_INFO"
	.align	4
        /*0000*/ 	.byte	0x02, 0x09, 0x00, 0x00, 0x02, 0x02, 0x01, 0x00, 0x02, 0x05, 0x05, 0x00, 0x03, 0x07, 0x01, 0x01
        /*0010*/ 	.byte	0x02, 0x03, 0x00, 0x00, 0x02, 0x06, 0x01, 0x00, 0x04, 0x0b, 0x08, 0x00, 0x09, 0x00, 0x00, 0x00
        /*0020*/ 	.byte	0x00, 0x00, 0x00, 0x00


//--------------------- .nv.info._Z3soaP7arregloS0_ --------------------------
	.section	.nv.info._Z3soaP7arregloS0_,"",@"SHT_CUDA_INFO"
	.sectionflags	@""
	.align	4


	//----- nvinfo : EIATTR_CUDA_API_VERSION
	.align		4
        /*0000*/ 	.byte	0x04, 0x37
        /*0002*/ 	.short	(.L_13 - .L_12)
.L_12:
        /*0004*/ 	.word	0x00000082


	//----- nvinfo : EIATTR_KPARAM_INFO
	.align		4
.L_13:
        /*0008*/ 	.byte	0x04, 0x17
        /*000a*/ 	.short	(.L_15 - .L_14)
.L_14:
        /*000c*/ 	.word	0x00000000
        /*0010*/ 	.short	0x0001
        /*0012*/ 	.short	0x0008
        /*0014*/ 	.byte	0x00, 0xf5, 0x21, 0x00


	//----- nvinfo : EIATTR_KPARAM_INFO
	.align		4
.L_15:
        /*0018*/ 	.byte	0x04, 0x17
        /*001a*/ 	.short	(.L_17 - .L_16)
.L_16:
        /*001c*/ 	.word	0x00000000
        /*0020*/ 	.short	0x0000
        /*0022*/ 	.short	0x0000
        /*0024*/ 	.byte	0x00, 0xf5, 0x21, 0x00


	//----- nvinfo : EIATTR_SPARSE_MMA_MASK
	.align		4
.L_17:
        /*0028*/ 	.byte	0x03, 0x50
        /*002a*/ 	.short	0x0000


	//----- nvinfo : EIATTR_MAXREG_COUNT
	.align		4
        /*002c*/ 	.byte	0x03, 0x1b
        /*002e*/ 	.short	0x00ff


	//----- nvinfo : EIATTR_MERCURY_ISA_VERSION
	.align		4
        /*0030*/ 	.byte	0x03, 0x5f
        /*0032*/ 	.short	0x0101


	//----- nvinfo : EIATTR_VRC_CTA_INIT_COUNT
	.align		4
        /*0034*/ 	.byte	0x02, 0x4a
	.zero		1
	.zero		1


	//----- nvinfo : EIATTR_EXIT_INSTR_OFFSETS
	.align		4
        /*0038*/ 	.byte	0x04, 0x1c
        /*003a*/ 	.short	(.L_19 - .L_18)


	//   ....[0]....
.L_18:
        /*003c*/ 	.word	0x00000060


	//   ....[1]....
        /*0040*/ 	.word	0x00000120


	//----- nvinfo : EIATTR_CBANK_PARAM_SIZE
	.align		4
.L_19:
        /*0044*/ 	.byte	0x03, 0x19
        /*0046*/ 	.short	0x0010


	//----- nvinfo : EIATTR_PARAM_CBANK
	.align		4
        /*0048*/ 	.byte	0x04, 0x0a
        /*004a*/ 	.short	(.L_21 - .L_20)
	.align		4
.L_20:
        /*004c*/ 	.word	index@(.nv.constant0._Z3soaP7arregloS0_)
        /*0050*/ 	.short	0x0380
        /*0052*/ 	.short	0x0010


	//----- nvinfo : EIATTR_SW_WAR
	.align		4
.L_21:
        /*0054*/ 	.byte	0x04, 0x36
        /*0056*/ 	.short	(.L_23 - .L_22)
.L_22:
        /*0058*/ 	.word	0x00000008
.L_23:


//--------------------- .nv.info._Z3aosP6simpleS0_ --------------------------
	.section	.nv.info._Z3aosP6simpleS0_,"",@"SHT_CUDA_INFO"
	.sectionflags	@""
	.align	4


	//----- nvinfo : EIATTR_CUDA_API_VERSION
	.align		4
        /*0000*/ 	.byte	0x04, 0x37
        /*0002*/ 	.short	(.L_25 - .L_24)
.L_24:
        /*0004*/ 	.word	0x00000082


	//----- nvinfo : EIATTR_KPARAM_INFO
	.align		4
.L_25:
        /*0008*/ 	.byte	0x04, 0x17
        /*000a*/ 	.short	(.L_27 - .L_26)
.L_26:
        /*000c*/ 	.word	0x00000000
        /*0010*/ 	.short	0x0001
        /*0012*/ 	.short	0x0008
        /*0014*/ 	.byte	0x00, 0xf5, 0x21, 0x00


	//----- nvinfo : EIATTR_KPARAM_INFO
	.align		4
.L_27:
        /*0018*/ 	.byte	0x04, 0x17
        /*001a*/ 	.short	(.L_29 - .L_28)
.L_28:
        /*001c*/ 	.word	0x00000000
        /*0020*/ 	.short	0x0000
        /*0022*/ 	.short	0x0000
        /*0024*/ 	.byte	0x00, 0xf5, 0x21, 0x00


	//----- nvinfo : EIATTR_SPARSE_MMA_MASK
	.align		4
.L_29:
        /*0028*/ 	.byte	0x03, 0x50
        /*002a*/ 	.short	0x0000


	//----- nvinfo : EIATTR_MAXREG_COUNT
	.align		4
        /*002c*/ 	.byte	0x03, 0x1b
        /*002e*/ 	.short	0x00ff


	//----- nvinfo : EIATTR_MERCURY_ISA_VERSION
	.align		4
        /*0030*/ 	.byte	0x03, 0x5f
        /*0032*/ 	.short	0x0101


	//----- nvinfo : EIATTR_VRC_CTA_INIT_COUNT
	.align		4
        /*0034*/ 	.byte	0x02, 0x4a
	.zero		1
	.zero		1


	//----- nvinfo : EIATTR_EXIT_INSTR_OFFSETS
	.align		4
        /*0038*/ 	.byte	0x04, 0x1c
        /*003a*/ 	.short	(.L_31 - .L_30)


	//   ....[0]....
.L_30:
        /*003c*/ 	.word	0x00000060


	//   ....[1]....
        /*0040*/ 	.word	0x00000120


	//----- nvinfo : EIATTR_CBANK_PARAM_SIZE
	.align		4
.L_31:
        /*0044*/ 	.byte	0x03, 0x19
        /*0046*/ 	.short	0x0010


	//----- nvinfo : EIATTR_PARAM_CBANK
	.align		4
        /*0048*/ 	.byte	0x04, 0x0a
        /*004a*/ 	.short	(.L_33 - .L_32)
	.align		4
.L_32:
        /*004c*/ 	.word	index@(.nv.constant0._Z3aosP6simpleS0_)
        /*0050*/ 	.short	0x0380
        /*0052*/ 	.short	0x0010


	//----- nvinfo : EIATTR_SW_WAR
	.align		4
.L_33:
        /*0054*/ 	.byte	0x04, 0x36
        /*0056*/ 	.short	(.L_35 - .L_34)
.L_34:
        /*0058*/ 	.word	0x00000008
.L_35:


//--------------------- .nv.callgraph             --------------------------
	.section	.nv.callgraph,"",@"SHT_CUDA_CALLGRAPH"
	.align	4
	.sectionentsize	8
	.align		4
        /*0000*/ 	.word	0x00000000
	.align		4
        /*0004*/ 	.word	0xffffffff
	.align		4
        /*0008*/ 	.word	0x00000000
	.align		4
        /*000c*/ 	.word	0xfffffffe
	.align		4
        /*0010*/ 	.word	0x00000000
	.align		4
        /*0014*/ 	.word	0xfffffffd
	.align		4
        /*0018*/ 	.word	0x00000000
	.align		4
        /*001c*/ 	.word	0xfffffffc


//--------------------- .text._Z3soaP7arregloS0_  --------------------------
	.section	.text._Z3soaP7arregloS0_,"ax",@progbits
	.align	128
        .global         _Z3soaP7arregloS0_
        .type           _Z3soaP7arregloS0_,@function
        .size           _Z3soaP7arregloS0_,(.L_x_2 - _Z3soaP7arregloS0_)
        .other          _Z3soaP7arregloS0_,@"STO_CUDA_ENTRY STV_DEFAULT"
_Z3soaP7arregloS0_:
.text._Z3soaP7arregloS0_:
[----:B------:R-:W-:Y:S01]  /*0000*/  LDC R1, c[0x0][0x37c] ;  /* 0x0000df00ff017b82 */ /* 0x000fe20000000800 */
[----:B------:R-:W0:Y:S07]  /*0010*/  S2R R0, SR_TID.X ;  /* 0x0000000000007919 */ /* 0x000e2e0000002100 */
[----:B------:R-:W0:Y:S08]  /*0020*/  S2UR UR4, SR_CTAID.X ;  /* 0x00000000000479c3 */ /* 0x000e300000002500 */
[----:B------:R-:W0:Y:S02]  /*0030*/  LDC R7, c[0x0][0x360] ;  /* 0x0000d800ff077b82 */ /* 0x000e240000000800 */
[----:B0-----:R-:W-:-:S05]  /*0040*/  IMAD R7, R7, UR4, R0 ;  /* 0x0000000407077c24 */ /* 0x001fca000f8e0200 */
[----:B------:R-:W-:-:S13]  /*0050*/  ISETP.GT.AND P0, PT, R7, 0x1f, PT ;  /* 0x0000001f0700780c */ /* 0x000fda0003f04270 */
[----:B------:R-:W-:Y:S05]  /*0060*/  @P0 EXIT ;  /* 0x000000000000094d */ /* 0x000fea0003800000 */
[----:B------:R-:W0:Y:S01]  /*0070*/  LDC.64 R2, c[0x0][0x380] ;  /* 0x0000e000ff027b82 */ /* 0x000e220000000a00 */
[----:B------:R-:W1:Y:S07]  /*0080*/  LDCU.64 UR4, c[0x0][0x358] ;  /* 0x00006b00ff0477ac */ /* 0x000e6e0008000a00 */
[----:B------:R-:W2:Y:S01]  /*0090*/  LDC.64 R4, c[0x0][0x388] ;  /* 0x0000e200ff047b82 */ /* 0x000ea20000000a00 */
[----:B0-----:R-:W-:-:S05]  /*00a0*/  IMAD.WIDE R2, R7, 0x4, R2 ;  /* 0x0000000407027825 */ /* 0x001fca00078e0202 */
[----:B-1----:R-:W3:Y:S01]  /*00b0*/  LDG.E R0, desc[UR4][R2.64] ;  /* 0x0000000402007981 */ /* 0x002ee2000c1e1900 */
[----:B--2---:R-:W-:Y:S01]  /*00c0*/  IMAD.WIDE R4, R7, 0x4, R4 ;  /* 0x0000000407047825 */ /* 0x004fe200078e0204 */
[----:B---3--:R-:W-:-:S05]  /*00d0*/  IADD3 R7, PT, PT, R0, 0xa, RZ ;  /* 0x0000000a00077810 */ /* 0x008fca0007ffe0ff */
[----:B------:R-:W-:Y:S04]  /*00e0*/  STG.E desc[UR4][R4.64], R7 ;  /* 0x0000000704007986 */ /* 0x000fe8000c101904 */
[----:B------:R-:W2:Y:S02]  /*00f0*/  LDG.E R0, desc[UR4][R2.64+0x80] ;  /* 0x0000800402007981 */ /* 0x000ea4000c1e1900 */
[----:B--2---:R-:W-:-:S05]  /*0100*/  IADD3 R9, PT, PT, R0, 0xc, RZ ;  /* 0x0000000c00097810 */ /* 0x004fca0007ffe0ff */
[----:B------:R-:W-:Y:S01]  /*0110*/  STG.E desc[UR4][R4.64+0x80], R9 ;  /* 0x0000800904007986 */ /* 0x000fe2000c101904 */
[----:B------:R-:W-:Y:S05]  /*0120*/  EXIT ;  /* 0x000000000000794d */ /* 0x000fea0003800000 */
.L_x_0:
[----:B------:R-:W-:-:S00]  /*0130*/  BRA `(.L_x_0) ;  /* 0xfffffffc00fc7947 */ /* 0x000fc0000383ffff */
[----:B------:R-:W-:-:S00]  /*0140*/  NOP ;  /* 0x0000000000007918 */ /* 0x000fc00000000000 */
        /* <DEDUP_REMOVED lines=11> */
.L_x_2:


//--------------------- .text._Z3aosP6simpleS0_   --------------------------
	.section	.text._Z3aosP6simpleS0_,"ax",@progbits
	.align	128
        .global         _Z3aosP6simpleS0_
        .type           _Z3aosP6simpleS0_,@function
        .size           _Z3aosP6simpleS0_,(.L_x_3 - _Z3aosP6simpleS0_)
        .other          _Z3aosP6simpleS0_,@"STO_CUDA_ENTRY STV_DEFAULT"
_Z3aosP6simpleS0_:
.text._Z3aosP6simpleS0_:
        /* <DEDUP_REMOVED lines=19> */
.L_x_1:
        /* <DEDUP_REMOVED lines=13> */
.L_x_3:


//--------------------- .nv.shared.reserved.0     --------------------------
	.section	.nv.shared.reserved.0,"aw",@nobits
	.weak		__nv_reservedSMEM_offset_0_alias
	.size		__nv_reservedSMEM_offset_0_alias, 0, 64
	.other		__nv_reservedSMEM_offset_0_alias,@"STO_CUDA_RESERVED_SHARED STV_DEFAULT"
__nv_reservedSMEM_offset_0_alias:
	.zero		0
	.zero		64


//--------------------- .nv.constant0._Z3soaP7arregloS0_ --------------------------
	.section	.nv.constant0._Z3soaP7arregloS0_,"a",@progbits
	.sectionflags	@""
	.align	4
.nv.constant0._Z3soaP7arregloS0_:
	.zero		912


//--------------------- .nv.constant0._Z3aosP6simpleS0_ --------------------------
	.section	.nv.constant0._Z3aosP6simpleS0_,"a",@progbits
	.sectionflags	@""
	.align	4
.nv.constant0._Z3aosP6simpleS0_:
	.zero		912


//--------------------- SYMBOLS --------------------------

	.type		.nv.reservedSmem.offset0,@object
	.size		.nv.reservedSmem.offset0,0x4
